//
// Generated by NVIDIA NVVM Compiler
//
// Compiler Build ID: CL-36424714
// Cuda compilation tools, release 13.0, V13.0.88
// Based on NVVM 20.0.0
//

.version 9.0
.target sm_100
.address_size 64

	// .globl	_Z20tensor_cumsum_kernelPfS_
.global .align 4 .b8 self[256];
.global .align 4 .b8 row_sum[32];
.global .align 4 .b8 result[256];

.visible .entry _Z20tensor_cumsum_kernelPfS_(
	.param .u64 .ptr .align 1 _Z20tensor_cumsum_kernelPfS__param_0,
	.param .u64 .ptr .align 1 _Z20tensor_cumsum_kernelPfS__param_1
)
{
	.reg .pred 	%p<10>;
	.reg .b32 	%r<12>;
	.reg .b32 	%f<19>;
	.reg .b64 	%rd<22>;

	ld.param.u64 	%rd2, [_Z20tensor_cumsum_kernelPfS__param_0];
	ld.param.u64 	%rd3, [_Z20tensor_cumsum_kernelPfS__param_1];
	mov.u32 	%r3, %tid.y;
	mov.u32 	%r4, %ctaid.y;
	mov.u32 	%r5, %ntid.y;
	mad.lo.s32 	%r1, %r4, %r5, %r3;
	mov.u32 	%r6, %tid.x;
	mov.u32 	%r7, %ctaid.x;
	mov.u32 	%r8, %ntid.x;
	mad.lo.s32 	%r2, %r7, %r8, %r6;
	setp.gt.u32 	%p1, %r1, 7;
	setp.gt.s32 	%p2, %r2, 7;
	mul.wide.u32 	%rd4, %r1, 32;
	mov.u64 	%rd5, self;
	add.s64 	%rd1, %rd5, %rd4;
	or.pred  	%p3, %p1, %p2;
	@%p3 bra 	$L__BB0_2;
	cvta.to.global.u64 	%rd6, %rd2;
	shl.b32 	%r9, %r1, 3;
	add.s32 	%r10, %r9, %r2;
	mul.wide.s32 	%rd7, %r10, 4;
	add.s64 	%rd8, %rd6, %rd7;
	ld.global.f32 	%f1, [%rd8];
	mul.wide.s32 	%rd9, %r2, 4;
	add.s64 	%rd10, %rd1, %rd9;
	st.global.f32 	[%rd10], %f1;
$L__BB0_2:
	setp.gt.u32 	%p4, %r1, 7;
	setp.ne.s32 	%p5, %r2, 0;
	or.pred  	%p6, %p5, %p4;
	@%p6 bra 	$L__BB0_4;
	ld.global.f32 	%f2, [%rd1];
	add.f32 	%f3, %f2, 0f00000000;
	ld.global.f32 	%f4, [%rd1+4];
	add.f32 	%f5, %f3, %f4;
	ld.global.f32 	%f6, [%rd1+8];
	add.f32 	%f7, %f5, %f6;
	ld.global.f32 	%f8, [%rd1+12];
	add.f32 	%f9, %f7, %f8;
	ld.global.f32 	%f10, [%rd1+16];
	add.f32 	%f11, %f9, %f10;
	ld.global.f32 	%f12, [%rd1+20];
	add.f32 	%f13, %f11, %f12;
	ld.global.f32 	%f14, [%rd1+24];
	add.f32 	%f15, %f13, %f14;
	ld.global.f32 	%f16, [%rd1+28];
	add.f32 	%f17, %f15, %f16;
	mul.wide.u32 	%rd11, %r1, 4;
	mov.u64 	%rd12, row_sum;
	add.s64 	%rd13, %rd12, %rd11;
	st.global.f32 	[%rd13], %f17;
$L__BB0_4:
	setp.gt.u32 	%p7, %r1, 7;
	setp.gt.s32 	%p8, %r2, 0;
	or.pred  	%p9, %p7, %p8;
	@%p9 bra 	$L__BB0_6;
	mul.wide.u32 	%rd14, %r1, 4;
	mov.u64 	%rd15, row_sum;
	add.s64 	%rd16, %rd15, %rd14;
	mul.wide.s32 	%rd17, %r2, 4;
	add.s64 	%rd18, %rd16, %rd17;
	ld.global.f32 	%f18, [%rd18];
	add.s32 	%r11, %r1, %r2;
	cvta.to.global.u64 	%rd19, %rd3;
	mul.wide.s32 	%rd20, %r11, 4;
	add.s64 	%rd21, %rd19, %rd20;
	st.global.f32 	[%rd21], %f18;
$L__BB0_6:
	ret;

}


// ===== COMPILED SASS (sm_100) =====

	.target	sm_100

	.elftype	@"ET_EXEC"


//--------------------- .note.nv.tkinfo           --------------------------
	.section	.note.nv.tkinfo,"",@"SHT_NOTE"
	.sectionflags	@"SHF_NOTE_NV_TKINFO"
	.tkinfo
        /*0018*/ 	.word	0x00000002
        /*0030*/ 	.string	""
        /*0030*/ 	.string	"ptxas"
        /*0030*/ 	.string	"Cuda compilation tools, release 13.0, V13.0.88"
        /*0030*/ 	.string	"Build cuda_13.0.r13.0/compiler.36424714_0"
        /*0030*/ 	.string	"-arch sm_100 -m 64 "



//--------------------- .note.nv.cuinfo           --------------------------
	.section	.note.nv.cuinfo,"",@"SHT_NOTE"
	.sectionflags	@"SHF_NOTE_NV_CUINFO"
        /*0018*/ 	.short	0x0002
        /*001a*/ 	.short	0x0064
        /*001c*/ 	.short	0x0082
	.zero		2


//--------------------- .nv.info                  --------------------------
	.section	.nv.info,"",@"SHT_CUDA_INFO"
	.align	4


	//----- nvinfo : EIATTR_REGCOUNT
	.align		4
        /*0000*/ 	.byte	0x04, 0x2f
        /*0002*/ 	.short	(.L_4 - .L_3)
	.align		4
.L_3:
        /*0004*/ 	.word	index@(_Z20tensor_cumsum_kernelPfS_)
        /*0008*/ 	.word	0x00000018


	//----- nvinfo : EIATTR_FRAME_SIZE
	.align		4
.L_4:
        /*000c*/ 	.byte	0x04, 0x11
        /*000e*/ 	.short	(.L_6 - .L_5)
	.align		4
.L_5:
        /*0010*/ 	.word	index@(_Z20tensor_cumsum_kernelPfS_)
        /*0014*/ 	.word	0x00000000


	//----- nvinfo : EIATTR_MIN_STACK_SIZE
	.align		4
.L_6:
        /*0018*/ 	.byte	0x04, 0x12
        /*001a*/ 	.short	(.L_8 - .L_7)
	.align		4
.L_7:
        /*001c*/ 	.word	index@(_Z20tensor_cumsum_kernelPfS_)
        /*0020*/ 	.word	0x00000000
.L_8:


//--------------------- .nv.compat                --------------------------
	.section	.nv.compat,"",@"SHT_CUDA_COMPAT_INFO"
	.align	4
        /*0000*/ 	.byte	0x02, 0x09, 0x00, 0x00, 0x02, 0x02, 0x01, 0x00, 0x02, 0x05, 0x05, 0x00, 0x03, 0x07, 0x01, 0x01
        /*0010*/ 	.byte	0x02, 0x03, 0x00, 0x00, 0x02, 0x06, 0x01, 0x00, 0x04, 0x0b, 0x08, 0x00, 0x09, 0x00, 0x00, 0x00
        /*0020*/ 	.byte	0x00, 0x00, 0x00, 0x00


//--------------------- .nv.info._Z20tensor_cumsum_kernelPfS_ --------------------------
	.section	.nv.info._Z20tensor_cumsum_kernelPfS_,"",@"SHT_CUDA_INFO"
	.sectionflags	@""
	.align	4


	//----- nvinfo : EIATTR_CUDA_API_VERSION
	.align		4
        /*0000*/ 	.byte	0x04, 0x37
        /*0002*/ 	.short	(.L_10 - .L_9)
.L_9:
        /*0004*/ 	.word	0x00000082


	//----- nvinfo : EIATTR_KPARAM_INFO
	.align		4
.L_10:
        /*0008*/ 	.byte	0x04, 0x17
        /*000a*/ 	.short	(.L_12 - .L_11)
.L_11:
        /*000c*/ 	.word	0x00000000
        /*0010*/ 	.short	0x0001
        /*0012*/ 	.short	0x0008
        /*0014*/ 	.byte	0x00, 0xf5, 0x21, 0x00


	//----- nvinfo : EIATTR_KPARAM_INFO
	.align		4
.L_12:
        /*0018*/ 	.byte	0x04, 0x17
        /*001a*/ 	.short	(.L_14 - .L_13)
.L_13:
        /*001c*/ 	.word	0x00000000
        /*0020*/ 	.short	0x0000
        /*0022*/ 	.short	0x0000
        /*0024*/ 	.byte	0x00, 0xf5, 0x21, 0x00


	//----- nvinfo : EIATTR_SPARSE_MMA_MASK
	.align		4
.L_14:
        /*0028*/ 	.byte	0x03, 0x50
        /*002a*/ 	.short	0x0000


	//----- nvinfo : EIATTR_MAXREG_COUNT
	.align		4
        /*002c*/ 	.byte	0x03, 0x1b
        /*002e*/ 	.short	0x00ff


	//----- nvinfo : EIATTR_MERCURY_ISA_VERSION
	.align		4
        /*0030*/ 	.byte	0x03, 0x5f
        /*0032*/ 	.short	0x0101


	//----- nvinfo : EIATTR_VRC_CTA_INIT_COUNT
	.align		4
        /*0034*/ 	.byte	0x02, 0x4a
	.zero		1
	.zero		1


	//----- nvinfo : EIATTR_EXIT_INSTR_OFFSETS
	.align		4
        /*0038*/ 	.byte	0x04, 0x1c
        /*003a*/ 	.short	(.L_16 - .L_15)


	//   ....[0]....
.L_15:
        /*003c*/ 	.word	0x000002e0


	//   ....[1]....
        /*0040*/ 	.word	0x00000370


	//----- nvinfo : EIATTR_CRS_STACK_SIZE
	.align		4
.L_16:
        /*0044*/ 	.byte	0x04, 0x1e
        /*0046*/ 	.short	(.L_18 - .L_17)
.L_17:
        /*0048*/ 	.word	0x00000000


	//----- nvinfo : EIATTR_CBANK_PARAM_SIZE
	.align		4
.L_18:
        /*004c*/ 	.byte	0x03, 0x19
        /*004e*/ 	.short	0x0010


	//----- nvinfo : EIATTR_PARAM_CBANK
	.align		4
        /*0050*/ 	.byte	0x04, 0x0a
        /*0052*/ 	.short	(.L_20 - .L_19)
	.align		4
.L_19:
        /*0054*/ 	.word	index@(.nv.constant0._Z20tensor_cumsum_kernelPfS_)
        /*0058*/ 	.short	0x0380
        /*005a*/ 	.short	0x0010


	//----- nvinfo : EIATTR_SW_WAR
	.align		4
.L_20:
        /*005c*/ 	.byte	0x04, 0x36
        /*005e*/ 	.short	(.L_22 - .L_21)
.L_21:
        /*0060*/ 	.word	0x00000008
.L_22:


//--------------------- .nv.callgraph             --------------------------
	.section	.nv.callgraph,"",@"SHT_CUDA_CALLGRAPH"
	.align	4
	.sectionentsize	8
	.align		4
        /*0000*/ 	.word	0x00000000
	.align		4
        /*0004*/ 	.word	0xffffffff
	.align		4
        /*0008*/ 	.word	0x00000000
	.align		4
        /*000c*/ 	.word	0xfffffffe
	.align		4
        /*0010*/ 	.word	0x00000000
	.align		4
        /*0014*/ 	.word	0xfffffffd
	.align		4
        /*0018*/ 	.word	0x00000000
	.align		4
        /*001c*/ 	.word	0xfffffffc


//--------------------- .nv.constant4             --------------------------
	.section	.nv.constant4,"a",@progbits
	.align	8
	.align		8
.nv.constant4:
        /*0000*/ 	.dword	self
	.align		8
        /*0008*/ 	.dword	row_sum
	.align		8
        /*0010*/ 	.dword	result


//--------------------- .text._Z20tensor_cumsum_kernelPfS_ --------------------------
	.section	.text._Z20tensor_cumsum_kernelPfS_,"ax",@progbits
	.align	128
        .global         _Z20tensor_cumsum_kernelPfS_
        .type           _Z20tensor_cumsum_kernelPfS_,@function
        .size           _Z20tensor_cumsum_kernelPfS_,(.L_x_3 - _Z20tensor_cumsum_kernelPfS_)
        .other          _Z20tensor_cumsum_kernelPfS_,@"STO_CUDA_ENTRY STV_DEFAULT"
_Z20tensor_cumsum_kernelPfS_:
.text._Z20tensor_cumsum_kernelPfS_:
[----:B------:R-:W-:Y:S01]  /*0000*/  LDC R1, c[0x0][0x37c] ;  /* 0x0000df00ff017b82 */ /* 0x000fe20000000800 */
[----:B------:R-:W0:Y:S07]  /*0010*/  S2R R0, SR_TID.X ;  /* 0x0000000000007919 */ /* 0x000e2e0000002100 */
[----:B------:R-:W1:Y:S01]  /*0020*/  LDC R2, c[0x0][0x364] ;  /* 0x0000d900ff027b82 */ /* 0x000e620000000800 */
[----:B------:R-:W1:Y:S07]  /*0030*/  S2R R3, SR_TID.Y ;  /* 0x0000000000037919 */ /* 0x000e6e0000002200 */
[----:B------:R-:W0:Y:S08]  /*0040*/  S2UR UR5, SR_CTAID.X ;  /* 0x00000000000579c3 */ /* 0x000e300000002500 */
[----:B------:R-:W0:Y:S08]  /*0050*/  LDC R5, c[0x0][0x360] ;  /* 0x0000d800ff057b82 */ /* 0x000e300000000800 */
[----:B------:R-:W1:Y:S01]  /*0060*/  S2UR UR4, SR_CTAID.Y ;  /* 0x00000000000479c3 */ /* 0x000e620000002600 */
[----:B0-----:R-:W-:-:S05]  /*0070*/  IMAD R0, R5, UR5, R0 ;  /* 0x0000000505007c24 */ /* 0x001fca000f8e0200 */
[----:B------:R-:W-:Y:S01]  /*0080*/  ISETP.GT.AND P0, PT, R0, 0x7, PT ;  /* 0x000000070000780c */ /* 0x000fe20003f04270 */
[----:B-1----:R-:W-:Y:S01]  /*0090*/  IMAD R3, R2, UR4, R3 ;  /* 0x0000000402037c24 */ /* 0x002fe2000f8e0203 */
[----:B------:R-:W0:Y:S04]  /*00a0*/  LDCU.64 UR4, c[0x0][0x358] ;  /* 0x00006b00ff0477ac */ /* 0x000e280008000a00 */
[----:B------:R-:W-:-:S13]  /*00b0*/  ISETP.GT.U32.OR P0, PT, R3, 0x7, P0 ;  /* 0x000000070300780c */ /* 0x000fda0000704470 */
[----:B------:R-:W1:Y:S01]  /*00c0*/  @!P0 LDC.64 R4, c[0x0][0x380] ;  /* 0x0000e000ff048b82 */ /* 0x000e620000000a00 */
[----:B------:R-:W-:-:S05]  /*00d0*/  @!P0 LEA R7, R3, R0, 0x3 ;  /* 0x0000000003078211 */ /* 0x000fca00078e18ff */
[----:B-1----:R-:W-:Y:S02]  /*00e0*/  @!P0 IMAD.WIDE R4, R7, 0x4, R4 ;  /* 0x0000000407048825 */ /* 0x002fe400078e0204 */
[----:B------:R-:W1:Y:S04]  /*00f0*/  LDC.64 R6, c[0x4][RZ] ;  /* 0x01000000ff067b82 */ /* 0x000e680000000a00 */
[----:B0-----:R-:W2:Y:S01]  /*0100*/  @!P0 LDG.E R5, desc[UR4][R4.64] ;  /* 0x0000000404058981 */ /* 0x001ea2000c1e1900 */
[----:B------:R-:W-:Y:S01]  /*0110*/  ISETP.GT.U32.AND P2, PT, R3, 0x7, PT ;  /* 0x000000070300780c */ /* 0x000fe20003f44070 */
[----:B------:R-:W-:Y:S01]  /*0120*/  BSSY.RECONVERGENT B0, `(.L_x_0) ;  /* 0x000001b000007945 */ /* 0x000fe20003800200 */
[C---:B------:R-:W-:Y:S02]  /*0130*/  ISETP.GT.AND P1, PT, R0.reuse, RZ, PT ;  /* 0x000000ff0000720c */ /* 0x040fe40003f24270 */
[----:B------:R-:W-:-:S02]  /*0140*/  ISETP.NE.OR P2, PT, R0, RZ, P2 ;  /* 0x000000ff0000720c */ /* 0x000fc40001745670 */
[C---:B------:R-:W-:Y:S01]  /*0150*/  ISETP.GT.U32.OR P1, PT, R3.reuse, 0x7, P1 ;  /* 0x000000070300780c */ /* 0x040fe20000f24470 */
[----:B-1----:R-:W-:-:S04]  /*0160*/  IMAD.WIDE.U32 R6, R3, 0x20, R6 ;  /* 0x0000002003067825 */ /* 0x002fc800078e0006 */
[----:B------:R-:W-:-:S05]  /*0170*/  @!P0 IMAD.WIDE R8, R0, 0x4, R6 ;  /* 0x0000000400088825 */ /* 0x000fca00078e0206 */
[----:B--2---:R0:W-:Y:S01]  /*0180*/  @!P0 STG.E desc[UR4][R8.64], R5 ;  /* 0x0000000508008986 */ /* 0x0041e2000c101904 */
[----:B------:R-:W-:Y:S05]  /*0190*/  @P2 BRA `(.L_x_1) ;  /* 0x00000000004c2947 */ /* 0x000fea0003800000 */
[----:B------:R-:W2:Y:S01]  /*01a0*/  LDG.E R2, desc[UR4][R6.64] ;  /* 0x0000000406027981 */ /* 0x000ea2000c1e1900 */
[----:B0-----:R-:W0:Y:S03]  /*01b0*/  LDC.64 R4, c[0x4][0x8] ;  /* 0x01000200ff047b82 */ /* 0x001e260000000a00 */
[----:B------:R-:W3:Y:S04]  /*01c0*/  LDG.E R9, desc[UR4][R6.64+0x4] ;  /* 0x0000040406097981 */ /* 0x000ee8000c1e1900 */
[----:B------:R-:W4:Y:S04]  /*01d0*/  LDG.E R11, desc[UR4][R6.64+0x8] ;  /* 0x00000804060b7981 */ /* 0x000f28000c1e1900 */
[----:B------:R-:W5:Y:S04]  /*01e0*/  LDG.E R13, desc[UR4][R6.64+0xc] ;  /* 0x00000c04060d7981 */ /* 0x000f68000c1e1900 */
[----:B------:R-:W5:Y:S04]  /*01f0*/  LDG.E R15, desc[UR4][R6.64+0x10] ;  /* 0x00001004060f7981 */ /* 0x000f68000c1e1900 */
[----:B------:R-:W5:Y:S04]  /*0200*/  LDG.E R17, desc[UR4][R6.64+0x14] ;  /* 0x0000140406117981 */ /* 0x000f68000c1e1900 */
[----:B------:R-:W5:Y:S04]  /*0210*/  LDG.E R19, desc[UR4][R6.64+0x18] ;  /* 0x0000180406137981 */ /* 0x000f68000c1e1900 */
[----:B------:R-:W5:Y:S01]  /*0220*/  LDG.E R21, desc[UR4][R6.64+0x1c] ;  /* 0x00001c0406157981 */ /* 0x000f62000c1e1900 */
[----:B0-----:R-:W-:-:S04]  /*0230*/  IMAD.WIDE.U32 R4, R3, 0x4, R4 ;  /* 0x0000000403047825 */ /* 0x001fc800078e0004 */
[----:B--2---:R-:W-:-:S04]  /*0240*/  FADD R2, RZ, R2 ;  /* 0x00000002ff027221 */ /* 0x004fc80000000000 */
[----:B---3--:R-:W-:-:S04]  /*0250*/  FADD R2, R2, R9 ;  /* 0x0000000902027221 */ /* 0x008fc80000000000 */
[----:B----4-:R-:W-:-:S04]  /*0260*/  FADD R2, R2, R11 ;  /* 0x0000000b02027221 */ /* 0x010fc80000000000 */
[----:B-----5:R-:W-:-:S04]  /*0270*/  FADD R2, R2, R13 ;  /* 0x0000000d02027221 */ /* 0x020fc80000000000 */
[----:B------:R-:W-:-:S04]  /*0280*/  FADD R2, R2, R15 ;  /* 0x0000000f02027221 */ /* 0x000fc80000000000 */
[----:B------:R-:W-:-:S04]  /*0290*/  FADD R2, R2, R17 ;  /* 0x0000001102027221 */ /* 0x000fc80000000000 */
[----:B------:R-:W-:-:S04]  /*02a0*/  FADD R2, R2, R19 ;  /* 0x0000001302027221 */ /* 0x000fc80000000000 */
[----:B------:R-:W-:-:S05]  /*02b0*/  FADD R21, R2, R21 ;  /* 0x0000001502157221 */ /* 0x000fca0000000000 */
[----:B------:R1:W-:Y:S02]  /*02c0*/  STG.E desc[UR4][R4.64], R21 ;  /* 0x0000001504007986 */ /* 0x0003e4000c101904 */
.L_x_1:
[----:B------:R-:W-:Y:S05]  /*02d0*/  BSYNC.RECONVERGENT B0 ;  /* 0x0000000000007941 */ /* 0x000fea0003800200 */
.L_x_0:
[----:B------:R-:W-:Y:S05]  /*02e0*/  @P1 EXIT ;  /* 0x000000000000194d */ /* 0x000fea0003800000 */
[----:B01----:R-:W0:Y:S08]  /*02f0*/  LDC.64 R4, c[0x4][0x8] ;  /* 0x01000200ff047b82 */ /* 0x003e300000000a00 */
[----:B------:R-:W1:Y:S01]  /*0300*/  LDC.64 R6, c[0x0][0x388] ;  /* 0x0000e200ff067b82 */ /* 0x000e620000000a00 */
[----:B0-----:R-:W-:-:S04]  /*0310*/  IMAD.WIDE.U32 R4, R3, 0x4, R4 ;  /* 0x0000000403047825 */ /* 0x001fc800078e0004 */
[----:B------:R-:W-:-:S06]  /*0320*/  IMAD.WIDE R4, R0, 0x4, R4 ;  /* 0x0000000400047825 */ /* 0x000fcc00078e0204 */
[----:B------:R-:W2:Y:S01]  /*0330*/  LDG.E R5, desc[UR4][R4.64] ;  /* 0x0000000404057981 */ /* 0x000ea2000c1e1900 */
[----:B------:R-:W-:-:S05]  /*0340*/  IADD3 R3, PT, PT, R3, R0, RZ ;  /* 0x0000000003037210 */ /* 0x000fca0007ffe0ff */
[----:B-1----:R-:W-:-:S05]  /*0350*/  IMAD.WIDE R2, R3, 0x4, R6 ;  /* 0x0000000403027825 */ /* 0x002fca00078e0206 */
[----:B--2---:R-:W-:Y:S01]  /*0360*/  STG.E desc[UR4][R2.64], R5 ;  /* 0x0000000502007986 */ /* 0x004fe2000c101904 */
[----:B------:R-:W-:Y:S05]  /*0370*/  EXIT ;  /* 0x000000000000794d */ /* 0x000fea0003800000 */
.L_x_2:
[----:B------:R-:W-:-:S00]  /*0380*/  BRA `(.L_x_2) ;  /* 0xfffffffc00fc7947 */ /* 0x000fc0000383ffff */
[----:B------:R-:W-:-:S00]  /*0390*/  NOP ;  /* 0x0000000000007918 */ /* 0x000fc00000000000 */
        /* <DEDUP_REMOVED lines=14> */
.L_x_3:


//--------------------- .nv.shared.reserved.0     --------------------------
	.section	.nv.shared.reserved.0,"aw",@nobits
	.weak		__nv_reservedSMEM_offset_0_alias
	.size		__nv_reservedSMEM_offset_0_alias, 0, 64
	.other		__nv_reservedSMEM_offset_0_alias,@"STO_CUDA_RESERVED_SHARED STV_DEFAULT"
__nv_reservedSMEM_offset_0_alias:
	.zero		0
	.zero		64


//--------------------- .nv.global                --------------------------
	.section	.nv.global,"aw",@nobits
	.align	4
.nv.global:
	.type		row_sum,@object
	.size		row_sum,(result - row_sum)
row_sum:
	.zero		32
	.type		result,@object
	.size		result,(self - result)
result:
	.zero		256
	.type		self,@object
	.size		self,(.L_0 - self)
self:
	.zero		256
.L_0:


//--------------------- .nv.constant0._Z20tensor_cumsum_kernelPfS_ --------------------------
	.section	.nv.constant0._Z20tensor_cumsum_kernelPfS_,"a",@progbits
	.sectionflags	@""
	.align	4
.nv.constant0._Z20tensor_cumsum_kernelPfS_:
	.zero		912


//--------------------- SYMBOLS --------------------------

	.type		.nv.reservedSmem.offset0,@object
	.size		.nv.reservedSmem.offset0,0x4
